//
// Generated by NVIDIA NVVM Compiler
//
// Compiler Build ID: CL-36424714
// Cuda compilation tools, release 13.0, V13.0.88
// Based on NVVM 20.0.0
//

.version 9.0
.target sm_100
.address_size 64

	// .globl	default_function_kernel

.visible .entry default_function_kernel(
	.param .u64 .ptr .align 1 default_function_kernel_param_0,
	.param .u64 .ptr .align 1 default_function_kernel_param_1
)
.maxntid 56
{
	.reg .b32 	%r<4>;
	.reg .b32 	%f<3>;
	.reg .b64 	%rd<8>;

	ld.param.u64 	%rd1, [default_function_kernel_param_0];
	ld.param.u64 	%rd2, [default_function_kernel_param_1];
	cvta.to.global.u64 	%rd3, %rd1;
	cvta.to.global.u64 	%rd4, %rd2;
	mov.u32 	%r1, %ctaid.x;
	mov.u32 	%r2, %tid.x;
	mad.lo.s32 	%r3, %r1, 56, %r2;
	mul.wide.u32 	%rd5, %r3, 4;
	add.s64 	%rd6, %rd4, %rd5;
	ld.global.nc.f32 	%f1, [%rd6];
	neg.f32 	%f2, %f1;
	add.s64 	%rd7, %rd3, %rd5;
	st.global.f32 	[%rd7], %f2;
	ret;

}


// ===== COMPILED SASS (sm_100) =====

	.target	sm_100

	.elftype	@"ET_EXEC"


//--------------------- .note.nv.tkinfo           --------------------------
	.section	.note.nv.tkinfo,"",@"SHT_NOTE"
	.sectionflags	@"SHF_NOTE_NV_TKINFO"
	.tkinfo
        /*0018*/ 	.word	0x00000002
        /*0030*/ 	.string	""
        /*0030*/ 	.string	"ptxas"
        /*0030*/ 	.string	"Cuda compilation tools, release 13.0, V13.0.88"
        /*0030*/ 	.string	"Build cuda_13.0.r13.0/compiler.36424714_0"
        /*0030*/ 	.string	"-arch sm_100 -m 64 "



//--------------------- .note.nv.cuinfo           --------------------------
	.section	.note.nv.cuinfo,"",@"SHT_NOTE"
	.sectionflags	@"SHF_NOTE_NV_CUINFO"
        /*0018*/ 	.short	0x0002
        /*001a*/ 	.short	0x0064
        /*001c*/ 	.short	0x0082
	.zero		2


//--------------------- .nv.info                  --------------------------
	.section	.nv.info,"",@"SHT_CUDA_INFO"
	.align	4


	//----- nvinfo : EIATTR_REGCOUNT
	.align		4
        /*0000*/ 	.byte	0x04, 0x2f
        /*0002*/ 	.short	(.L_1 - .L_0)
	.align		4
.L_0:
        /*0004*/ 	.word	index@(default_function_kernel)
        /*0008*/ 	.word	0x0000000a


	//----- nvinfo : EIATTR_FRAME_SIZE
	.align		4
.L_1:
        /*000c*/ 	.byte	0x04, 0x11
        /*000e*/ 	.short	(.L_3 - .L_2)
	.align		4
.L_2:
        /*0010*/ 	.word	index@(default_function_kernel)
        /*0014*/ 	.word	0x00000000


	//----- nvinfo : EIATTR_MIN_STACK_SIZE
	.align		4
.L_3:
        /*0018*/ 	.byte	0x04, 0x12
        /*001a*/ 	.short	(.L_5 - .L_4)
	.align		4
.L_4:
        /*001c*/ 	.word	index@(default_function_kernel)
        /*0020*/ 	.word	0x00000000
.L_5:


//--------------------- .nv.compat                --------------------------
	.section	.nv.compat,"",@"SHT_CUDA_COMPAT_INFO"
	.align	4
        /*0000*/ 	.byte	0x02, 0x09, 0x00, 0x00, 0x02, 0x02, 0x01, 0x00, 0x02, 0x05, 0x05, 0x00, 0x03, 0x07, 0x01, 0x01
        /*0010*/ 	.byte	0x02, 0x03, 0x00, 0x00, 0x02, 0x06, 0x01, 0x00, 0x04, 0x0b, 0x08, 0x00, 0x09, 0x00, 0x00, 0x00
        /*0020*/ 	.byte	0x00, 0x00, 0x00, 0x00


//--------------------- .nv.info.default_function_kernel --------------------------
	.section	.nv.info.default_function_kernel,"",@"SHT_CUDA_INFO"
	.sectionflags	@""
	.align	4


	//----- nvinfo : EIATTR_CUDA_API_VERSION
	.align		4
        /*0000*/ 	.byte	0x04, 0x37
        /*0002*/ 	.short	(.L_7 - .L_6)
.L_6:
        /*0004*/ 	.word	0x00000082


	//----- nvinfo : EIATTR_KPARAM_INFO
	.align		4
.L_7:
        /*0008*/ 	.byte	0x04, 0x17
        /*000a*/ 	.short	(.L_9 - .L_8)
.L_8:
        /*000c*/ 	.word	0x00000000
        /*0010*/ 	.short	0x0001
        /*0012*/ 	.short	0x0008
        /*0014*/ 	.byte	0x00, 0xf5, 0x21, 0x00


	//----- nvinfo : EIATTR_KPARAM_INFO
	.align		4
.L_9:
        /*0018*/ 	.byte	0x04, 0x17
        /*001a*/ 	.short	(.L_11 - .L_10)
.L_10:
        /*001c*/ 	.word	0x00000000
        /*0020*/ 	.short	0x0000
        /*0022*/ 	.short	0x0000
        /*0024*/ 	.byte	0x00, 0xf5, 0x21, 0x00


	//----- nvinfo : EIATTR_SPARSE_MMA_MASK
	.align		4
.L_11:
        /*0028*/ 	.byte	0x03, 0x50
        /*002a*/ 	.short	0x0000


	//----- nvinfo : EIATTR_MAXREG_COUNT
	.align		4
        /*002c*/ 	.byte	0x03, 0x1b
        /*002e*/ 	.short	0x00ff


	//----- nvinfo : EIATTR_MERCURY_ISA_VERSION
	.align		4
        /*0030*/ 	.byte	0x03, 0x5f
        /*0032*/ 	.short	0x0101


	//----- nvinfo : EIATTR_VRC_CTA_INIT_COUNT
	.align		4
        /*0034*/ 	.byte	0x02, 0x4a
	.zero		1
	.zero		1


	//----- nvinfo : EIATTR_EXIT_INSTR_OFFSETS
	.align		4
        /*0038*/ 	.byte	0x04, 0x1c
        /*003a*/ 	.short	(.L_13 - .L_12)


	//   ....[0]....
.L_12:
        /*003c*/ 	.word	0x000000c0


	//----- nvinfo : EIATTR_MAX_THREADS
	.align		4
.L_13:
        /*0040*/ 	.byte	0x04, 0x05
        /*0042*/ 	.short	(.L_15 - .L_14)
.L_14:
        /*0044*/ 	.word	0x00000038
        /*0048*/ 	.word	0x00000001
        /*004c*/ 	.word	0x00000001


	//----- nvinfo : EIATTR_CBANK_PARAM_SIZE
	.align		4
.L_15:
        /*0050*/ 	.byte	0x03, 0x19
        /*0052*/ 	.short	0x0010


	//----- nvinfo : EIATTR_PARAM_CBANK
	.align		4
        /*0054*/ 	.byte	0x04, 0x0a
        /*0056*/ 	.short	(.L_17 - .L_16)
	.align		4
.L_16:
        /*0058*/ 	.word	index@(.nv.constant0.default_function_kernel)
        /*005c*/ 	.short	0x0380
        /*005e*/ 	.short	0x0010


	//----- nvinfo : EIATTR_SW_WAR
	.align		4
.L_17:
        /*0060*/ 	.byte	0x04, 0x36
        /*0062*/ 	.short	(.L_19 - .L_18)
.L_18:
        /*0064*/ 	.word	0x00000008
.L_19:


//--------------------- .nv.callgraph             --------------------------
	.section	.nv.callgraph,"",@"SHT_CUDA_CALLGRAPH"
	.align	4
	.sectionentsize	8
	.align		4
        /*0000*/ 	.word	0x00000000
	.align		4
        /*0004*/ 	.word	0xffffffff
	.align		4
        /*0008*/ 	.word	0x00000000
	.align		4
        /*000c*/ 	.word	0xfffffffe
	.align		4
        /*0010*/ 	.word	0x00000000
	.align		4
        /*0014*/ 	.word	0xfffffffd
	.align		4
        /*0018*/ 	.word	0x00000000
	.align		4
        /*001c*/ 	.word	0xfffffffc


//--------------------- .text.default_function_kernel --------------------------
	.section	.text.default_function_kernel,"ax",@progbits
	.align	128
        .global         default_function_kernel
        .type           default_function_kernel,@function
        .size           default_function_kernel,(.L_x_1 - default_function_kernel)
        .other          default_function_kernel,@"STO_CUDA_ENTRY STV_DEFAULT"
default_function_kernel:
.text.default_function_kernel:
[----:B------:R-:W-:Y:S01]  /*0000*/  LDC R1, c[0x0][0x37c] ;  /* 0x0000df00ff017b82 */ /* 0x000fe20000000800 */
[----:B------:R-:W0:Y:S07]  /*0010*/  S2R R7, SR_CTAID.X ;  /* 0x0000000000077919 */ /* 0x000e2e0000002500 */
[----:B------:R-:W1:Y:S01]  /*0020*/  LDC.64 R2, c[0x0][0x388] ;  /* 0x0000e200ff027b82 */ /* 0x000e620000000a00 */
[----:B------:R-:W2:Y:S01]  /*0030*/  LDCU.64 UR4, c[0x0][0x358] ;  /* 0x00006b00ff0477ac */ /* 0x000ea20008000a00 */
[----:B------:R-:W0:Y:S06]  /*0040*/  S2R R0, SR_TID.X ;  /* 0x0000000000007919 */ /* 0x000e2c0000002100 */
[----:B------:R-:W3:Y:S01]  /*0050*/  LDC.64 R4, c[0x0][0x380] ;  /* 0x0000e000ff047b82 */ /* 0x000ee20000000a00 */
[----:B0-----:R-:W-:-:S04]  /*0060*/  IMAD R7, R7, 0x38, R0 ;  /* 0x0000003807077824 */ /* 0x001fc800078e0200 */
[----:B-1----:R-:W-:-:S06]  /*0070*/  IMAD.WIDE.U32 R2, R7, 0x4, R2 ;  /* 0x0000000407027825 */ /* 0x002fcc00078e0002 */
[----:B--2---:R-:W2:Y:S01]  /*0080*/  LDG.E.CONSTANT R2, desc[UR4][R2.64] ;  /* 0x0000000402027981 */ /* 0x004ea2000c1e9900 */
[----:B---3--:R-:W-:-:S04]  /*0090*/  IMAD.WIDE.U32 R4, R7, 0x4, R4 ;  /* 0x0000000407047825 */ /* 0x008fc800078e0004 */
[----:B--2---:R-:W-:-:S05]  /*00a0*/  FADD R7, -R2, -RZ ;  /* 0x800000ff02077221 */ /* 0x004fca0000000100 */
[----:B------:R-:W-:Y:S01]  /*00b0*/  STG.E desc[UR4][R4.64], R7 ;  /* 0x0000000704007986 */ /* 0x000fe2000c101904 */
[----:B------:R-:W-:Y:S05]  /*00c0*/  EXIT ;  /* 0x000000000000794d */ /* 0x000fea0003800000 */
.L_x_0:
[----:B------:R-:W-:-:S00]  /*00d0*/  BRA `(.L_x_0) ;  /* 0xfffffffc00fc7947 */ /* 0x000fc0000383ffff */
[----:B------:R-:W-:-:S00]  /*00e0*/  NOP ;  /* 0x0000000000007918 */ /* 0x000fc00000000000 */
        /* <DEDUP_REMOVED lines=9> */
.L_x_1:


//--------------------- .nv.shared.reserved.0     --------------------------
	.section	.nv.shared.reserved.0,"aw",@nobits
	.weak		__nv_reservedSMEM_offset_0_alias
	.size		__nv_reservedSMEM_offset_0_alias, 0, 64
	.other		__nv_reservedSMEM_offset_0_alias,@"STO_CUDA_RESERVED_SHARED STV_DEFAULT"
__nv_reservedSMEM_offset_0_alias:
	.zero		0
	.zero		64


//--------------------- .nv.constant0.default_function_kernel --------------------------
	.section	.nv.constant0.default_function_kernel,"a",@progbits
	.sectionflags	@""
	.align	4
.nv.constant0.default_function_kernel:
	.zero		912


//--------------------- SYMBOLS --------------------------

	.type		.nv.reservedSmem.offset0,@object
	.size		.nv.reservedSmem.offset0,0x4
